	.headerflags	@"EF_CUDA_TEXMODE_UNIFIED EF_CUDA_64BIT_ADDRESS EF_CUDA_ACCELERATORS EF_CUDA_SM90 EF_CUDA_VIRTUAL_SM(EF_CUDA_SM90)"
	.elftype	@"ET_EXEC"


//--------------------- .nv.info                  --------------------------
	.section	.nv.info,"",@"SHT_CUDA_INFO"
	.align	4


	//----- nvinfo : EIATTR_REGCOUNT
	.align		4
        /*0000*/ 	.byte	0x04, 0x2f
        /*0002*/ 	.short	(.L_1 - .L_0)
	.align		4
.L_0:
        /*0004*/ 	.word	index@(triton_poi_fused__unsafe_index_reflection_pad2d_0)
        /*0008*/ 	.word	0x0000000c


	//----- nvinfo : EIATTR_MIN_STACK_SIZE
	.align		4
.L_1:
        /*000c*/ 	.byte	0x04, 0x12
        /*000e*/ 	.short	(.L_3 - .L_2)
	.align		4
.L_2:
        /*0010*/ 	.word	index@(triton_poi_fused__unsafe_index_reflection_pad2d_0)
        /*0014*/ 	.word	0x00000000


	//----- nvinfo : EIATTR_FRAME_SIZE
	.align		4
.L_3:
        /*0018*/ 	.byte	0x04, 0x11
        /*001a*/ 	.short	(.L_5 - .L_4)
	.align		4
.L_4:
        /*001c*/ 	.word	index@(triton_poi_fused__unsafe_index_reflection_pad2d_0)
        /*0020*/ 	.word	0x00000000


	//----- nvinfo : EIATTR_MIN_STACK_SIZE
	.align		4
.L_5:
        /*0024*/ 	.byte	0x04, 0x12
        /*0026*/ 	.short	(.L_7 - .L_6)
	.align		4
.L_6:
        /*0028*/ 	.word	index@(triton_poi_fused__unsafe_index_reflection_pad2d_0)
        /*002c*/ 	.word	0x00000000
.L_7:


//--------------------- .nv.info.triton_poi_fused__unsafe_index_reflection_pad2d_0 --------------------------
	.section	.nv.info.triton_poi_fused__unsafe_index_reflection_pad2d_0,"",@"SHT_CUDA_INFO"
	.sectionflags	@""
	.align	4


	//----- nvinfo : EIATTR_CUDA_API_VERSION
	.align		4
        /*0000*/ 	.byte	0x04, 0x37
        /*0002*/ 	.short	(.L_9 - .L_8)
.L_8:
        /*0004*/ 	.word	0x0000007c


	//----- nvinfo : EIATTR_KPARAM_INFO
	.align		4
.L_9:
        /*0008*/ 	.byte	0x04, 0x17
        /*000a*/ 	.short	(.L_11 - .L_10)
.L_10:
        /*000c*/ 	.word	0x00000000
        /*0010*/ 	.short	0x0002
        /*0012*/ 	.short	0x0010
        /*0014*/ 	.byte	0x00, 0xf0, 0x11, 0x00


	//----- nvinfo : EIATTR_KPARAM_INFO
	.align		4
.L_11:
        /*0018*/ 	.byte	0x04, 0x17
        /*001a*/ 	.short	(.L_13 - .L_12)
.L_12:
        /*001c*/ 	.word	0x00000000
        /*0020*/ 	.short	0x0001
        /*0022*/ 	.short	0x0008
        /*0024*/ 	.byte	0x00, 0xf4, 0x21, 0x00


	//----- nvinfo : EIATTR_KPARAM_INFO
	.align		4
.L_13:
        /*0028*/ 	.byte	0x04, 0x17
        /*002a*/ 	.short	(.L_15 - .L_14)
.L_14:
        /*002c*/ 	.word	0x00000000
        /*0030*/ 	.short	0x0000
        /*0032*/ 	.short	0x0000
        /*0034*/ 	.byte	0x00, 0xf4, 0x21, 0x00


	//----- nvinfo : EIATTR_SPARSE_MMA_MASK
	.align		4
.L_15:
        /*0038*/ 	.byte	0x03, 0x50
        /*003a*/ 	.short	0x0000


	//----- nvinfo : EIATTR_MAXREG_COUNT
	.align		4
        /*003c*/ 	.byte	0x03, 0x1b
        /*003e*/ 	.short	0x00ff


	//----- nvinfo : EIATTR_EXIT_INSTR_OFFSETS
	.align		4
        /*0040*/ 	.byte	0x04, 0x1c
        /*0042*/ 	.short	(.L_17 - .L_16)


	//   ....[0]....
.L_16:
        /*0044*/ 	.word	0x00000240


	//   ....[1]....
        /*0048*/ 	.word	0x00000260


	//----- nvinfo : EIATTR_REQNTID
	.align		4
.L_17:
        /*004c*/ 	.byte	0x04, 0x10
        /*004e*/ 	.short	(.L_19 - .L_18)
.L_18:
        /*0050*/ 	.word	0x00000080
        /*0054*/ 	.word	0x00000001
        /*0058*/ 	.word	0x00000001


	//----- nvinfo : EIATTR_CRS_STACK_SIZE
	.align		4
.L_19:
        /*005c*/ 	.byte	0x04, 0x1e
        /*005e*/ 	.short	(.L_21 - .L_20)
.L_20:
        /*0060*/ 	.word	0x00000000


	//----- nvinfo : EIATTR_CBANK_PARAM_SIZE
	.align		4
.L_21:
        /*0064*/ 	.byte	0x03, 0x19
        /*0066*/ 	.short	0x0014


	//----- nvinfo : EIATTR_PARAM_CBANK
	.align		4
        /*0068*/ 	.byte	0x04, 0x0a
        /*006a*/ 	.short	(.L_23 - .L_22)
	.align		4
.L_22:
        /*006c*/ 	.word	index@(.nv.constant0.triton_poi_fused__unsafe_index_reflection_pad2d_0)
        /*0070*/ 	.short	0x0210
        /*0072*/ 	.short	0x0014


	//----- nvinfo : EIATTR_SW_WAR
	.align		4
.L_23:
        /*0074*/ 	.byte	0x04, 0x36
        /*0076*/ 	.short	(.L_25 - .L_24)
.L_24:
        /*0078*/ 	.word	0x00000008
.L_25:


//--------------------- .nv.callgraph             --------------------------
	.section	.nv.callgraph,"",@"SHT_CUDA_CALLGRAPH"
	.align	4
	.sectionentsize	8
	.align		4
        /*0000*/ 	.word	0x00000000
	.align		4
        /*0004*/ 	.word	0xffffffff
	.align		4
        /*0008*/ 	.word	0x00000000
	.align		4
        /*000c*/ 	.word	0xfffffffe
	.align		4
        /*0010*/ 	.word	0x00000000
	.align		4
        /*0014*/ 	.word	0xfffffffd
	.align		4
        /*0018*/ 	.word	0x00000000
	.align		4
        /*001c*/ 	.word	0xfffffffc


//--------------------- .text.triton_poi_fused__unsafe_index_reflection_pad2d_0 --------------------------
	.section	.text.triton_poi_fused__unsafe_index_reflection_pad2d_0,"ax",@progbits
	.align	128
        .global         triton_poi_fused__unsafe_index_reflection_pad2d_0
        .type           triton_poi_fused__unsafe_index_reflection_pad2d_0,@function
        .size           triton_poi_fused__unsafe_index_reflection_pad2d_0,(.L_x_3 - triton_poi_fused__unsafe_index_reflection_pad2d_0)
        .other          triton_poi_fused__unsafe_index_reflection_pad2d_0,@"STO_CUDA_ENTRY STV_DEFAULT"
triton_poi_fused__unsafe_index_reflection_pad2d_0:
.text.triton_poi_fused__unsafe_index_reflection_pad2d_0:
[----:B------:R-:W0:Y:S02]  /*0000*/  LDC R1, c[0x0][0x28] ;  /* 0x00000a00ff017b82 */ /* 0x000e240000000800 */
[----:B------:R-:W1:Y:S01]  /*0010*/  S2R R0, SR_TID.X ;  /* 0x0000000000007919 */ /* 0x000e620000002100 */
[----:B------:R-:W-:Y:S01]  /*0020*/  ULDC.64 UR4, c[0x0][0x208] ;  /* 0x0000820000047ab9 */ /* 0x000fe20000000a00 */
[----:B------:R-:W-:Y:S01]  /*0030*/  BSSY B0, `(.L_x_0) ;  /* 0x0000020000007945 */ /* 0x000fe20003800000 */
[----:B------:R-:W2:Y:S01]  /*0040*/  S2R R9, SR_CTAID.X ;  /* 0x0000000000097919 */ /* 0x000ea20000002500 */
[----:B-1----:R-:W-:-:S05]  /*0050*/  LOP3.LUT R0, R0, 0x7f, RZ, 0xc0, !PT ;  /* 0x0000007f00007812 */ /* 0x002fca00078ec0ff */
[----:B--2---:R-:W-:Y:S01]  /*0060*/  IMAD R7, R9, 0x80, R0 ;  /* 0x0000008009077824 */ /* 0x004fe200078e0200 */
[----:B------:R-:W-:-:S04]  /*0070*/  SHF.R.S32.HI R9, RZ, 0x18, R9 ;  /* 0x00000018ff097819 */ /* 0x000fc80000011409 */
[----:B------:R-:W-:Y:S02]  /*0080*/  SHF.R.S32.HI R0, RZ, 0x1f, R7 ;  /* 0x0000001fff007819 */ /* 0x000fe40000011407 */
[----:B------:R-:W-:Y:S02]  /*0090*/  ISETP.GE.AND P0, PT, R7, 0x100, PT ;  /* 0x000001000700780c */ /* 0x000fe40003f06270 */
[----:B------:R-:W-:-:S04]  /*00a0*/  LEA.HI R0, R0, R7, RZ, 0x2 ;  /* 0x0000000700007211 */ /* 0x000fc800078f10ff */
[----:B------:R-:W-:Y:S02]  /*00b0*/  LOP3.LUT R2, R0, 0xfffffffc, RZ, 0xc0, !PT ;  /* 0xfffffffc00027812 */ /* 0x000fe400078ec0ff */
[----:B------:R-:W-:Y:S02]  /*00c0*/  SHF.R.S32.HI R0, RZ, 0x2, R0 ;  /* 0x00000002ff007819 */ /* 0x000fe40000011400 */
[----:B------:R-:W-:Y:S02]  /*00d0*/  IADD3 R3, R7, 0x2, -R2 ;  /* 0x0000000207037810 */ /* 0x000fe40007ffe802 */
[----:B------:R-:W-:Y:S02]  /*00e0*/  LEA.HI R2, R0, R0, RZ, 0x2 ;  /* 0x0000000000027211 */ /* 0x000fe400078f10ff */
[----:B------:R-:W-:Y:S02]  /*00f0*/  I2FP.F32.S32 R4, R3 ;  /* 0x0000000300047245 */ /* 0x000fe40000201400 */
[----:B------:R-:W-:-:S03]  /*0100*/  LOP3.LUT R3, R2, 0xfffffffc, RZ, 0xc0, !PT ;  /* 0xfffffffc02037812 */ /* 0x000fc600078ec0ff */
[----:B------:R-:W-:Y:S01]  /*0110*/  FMUL R8, R4, 0.5 ;  /* 0x3f00000004087820 */ /* 0x000fe20000400000 */
[----:B------:R-:W-:Y:S01]  /*0120*/  IADD3 R3, R0, 0x2, -R3 ;  /* 0x0000000200037810 */ /* 0x000fe20007ffe803 */
[----:B------:R-:W1:Y:S03]  /*0130*/  LDC.64 R4, c[0x0][0x218] ;  /* 0x00008600ff047b82 */ /* 0x000e660000000a00 */
[----:B------:R-:W-:Y:S01]  /*0140*/  I2FP.F32.S32 R0, R3 ;  /* 0x0000000300007245 */ /* 0x000fe20000201400 */
[----:B------:R-:W2:Y:S04]  /*0150*/  F2I.TRUNC.NTZ R8, R8 ;  /* 0x0000000800087305 */ /* 0x000ea8000020f100 */
[----:B------:R-:W-:Y:S01]  /*0160*/  FMUL R6, R0, 0.5 ;  /* 0x3f00000000067820 */ /* 0x000fe20000400000 */
[----:B------:R-:W3:Y:S01]  /*0170*/  LDC.64 R2, c[0x0][0x210] ;  /* 0x00008400ff027b82 */ /* 0x000ee20000000a00 */
[----:B------:R-:W-:-:S04]  /*0180*/  SGXT R0, R9, 0x1 ;  /* 0x000000010900781a */ /* 0x000fc80000000200 */
[----:B------:R-:W4:Y:S01]  /*0190*/  F2I.TRUNC.NTZ R6, R6 ;  /* 0x0000000600067305 */ /* 0x000f22000020f100 */
[----:B------:R-:W-:-:S04]  /*01a0*/  LEA.HI R0, R0, R7, RZ, 0x4 ;  /* 0x0000000700007211 */ /* 0x000fc800078f20ff */
[----:B------:R-:W-:-:S05]  /*01b0*/  LOP3.LUT R9, R0, 0xfffffff0, RZ, 0xc0, !PT ;  /* 0xfffffff000097812 */ /* 0x000fca00078ec0ff */
[----:B--2---:R-:W-:Y:S02]  /*01c0*/  IMAD.IADD R9, R8, 0x1, R9 ;  /* 0x0000000108097824 */ /* 0x004fe400078e0209 */
[----:B-1----:R-:W-:-:S04]  /*01d0*/  IMAD.WIDE R4, R7, 0x4, R4 ;  /* 0x0000000407047825 */ /* 0x002fc800078e0204 */
[----:B----4-:R-:W-:Y:S02]  /*01e0*/  IMAD R9, R6, 0x4, R9 ;  /* 0x0000000406097824 */ /* 0x010fe400078e0209 */
[----:B------:R-:W-:Y:S02]  /*01f0*/  IMAD.MOV.U32 R7, RZ, RZ, RZ ;  /* 0x000000ffff077224 */ /* 0x000fe400078e00ff */
[----:B---3--:R-:W-:Y:S01]  /*0200*/  IMAD.WIDE R2, R9, 0x4, R2 ;  /* 0x0000000409027825 */ /* 0x008fe200078e0202 */
[----:B------:R-:W-:Y:S06]  /*0210*/  @P0 BRA `(.L_x_1) ;  /* 0x0000000000040947 */ /* 0x000fec0003800000 */
[----:B------:R1:W5:Y:S02]  /*0220*/  LDG.E.EL R7, desc[UR4][R2.64] ;  /* 0x0000000402077981 */ /* 0x000364000c2e1900 */
.L_x_1:
[----:B------:R-:W-:Y:S05]  /*0230*/  BSYNC B0 ;  /* 0x0000000000007941 */ /* 0x000fea0003800000 */
.L_x_0:
[----:B------:R-:W-:Y:S05]  /*0240*/  @P0 EXIT ;  /* 0x000000000000094d */ /* 0x000fea0003800000 */
[----:B-----5:R-:W-:Y:S01]  /*0250*/  STG.E desc[UR4][R4.64], R7 ;  /* 0x0000000704007986 */ /* 0x020fe2000c101904 */
[----:B------:R-:W-:Y:S05]  /*0260*/  EXIT ;  /* 0x000000000000794d */ /* 0x000fea0003800000 */
.L_x_2:
[----:B------:R-:W-:-:S00]  /*0270*/  BRA `(.L_x_2) ;  /* 0xfffffffc00fc7947 */ /* 0x000fc0000383ffff */
[----:B------:R-:W-:-:S00]  /*0280*/  NOP ;  /* 0x0000000000007918 */ /* 0x000fc00000000000 */
[----:B------:R-:W-:-:S00]  /*0290*/  NOP ;  /* 0x0000000000007918 */ /* 0x000fc00000000000 */
[----:B------:R-:W-:-:S00]  /*02a0*/  NOP ;  /* 0x0000000000007918 */ /* 0x000fc00000000000 */
[----:B------:R-:W-:-:S00]  /*02b0*/  NOP ;  /* 0x0000000000007918 */ /* 0x000fc00000000000 */
[----:B------:R-:W-:-:S00]  /*02c0*/  NOP ;  /* 0x0000000000007918 */ /* 0x000fc00000000000 */
[----:B------:R-:W-:-:S00]  /*02d0*/  NOP ;  /* 0x0000000000007918 */ /* 0x000fc00000000000 */
[----:B------:R-:W-:-:S00]  /*02e0*/  NOP ;  /* 0x0000000000007918 */ /* 0x000fc00000000000 */
[----:B------:R-:W-:-:S00]  /*02f0*/  NOP ;  /* 0x0000000000007918 */ /* 0x000fc00000000000 */
.L_x_3:


//--------------------- .nv.constant0.triton_poi_fused__unsafe_index_reflection_pad2d_0 --------------------------
	.section	.nv.constant0.triton_poi_fused__unsafe_index_reflection_pad2d_0,"a",@progbits
	.sectionflags	@""
	.align	4
.nv.constant0.triton_poi_fused__unsafe_index_reflection_pad2d_0:
	.zero		548
